//
// Generated by NVIDIA NVVM Compiler
//
// Compiler Build ID: CL-36424714
// Cuda compilation tools, release 13.0, V13.0.88
// Based on NVVM 20.0.0
//

.version 9.0
.target sm_100
.address_size 64

	// .globl	_Z11convolutionPfS_ii
.const .align 4 .b8 mask_c[196];

.visible .entry _Z11convolutionPfS_ii(
	.param .u64 .ptr .align 1 _Z11convolutionPfS_ii_param_0,
	.param .u64 .ptr .align 1 _Z11convolutionPfS_ii_param_1,
	.param .u32 _Z11convolutionPfS_ii_param_2,
	.param .u32 _Z11convolutionPfS_ii_param_3
)
{
	.reg .pred 	%p<39>;
	.reg .b32 	%r<25>;
	.reg .b32 	%f<39>;
	.reg .b64 	%rd<17>;

	ld.param.u64 	%rd5, [_Z11convolutionPfS_ii_param_0];
	ld.param.u64 	%rd4, [_Z11convolutionPfS_ii_param_1];
	ld.param.u32 	%r11, [_Z11convolutionPfS_ii_param_2];
	ld.param.u32 	%r12, [_Z11convolutionPfS_ii_param_3];
	cvta.to.global.u64 	%rd1, %rd5;
	mov.u32 	%r13, %ctaid.x;
	mov.u32 	%r14, %ntid.x;
	mov.u32 	%r15, %tid.x;
	mad.lo.s32 	%r1, %r13, %r14, %r15;
	mov.u32 	%r16, %ctaid.y;
	mov.u32 	%r17, %ntid.y;
	mov.u32 	%r18, %tid.y;
	mad.lo.s32 	%r2, %r16, %r17, %r18;
	setp.ge.s32 	%p2, %r2, %r12;
	setp.ge.s32 	%p3, %r1, %r11;
	or.pred  	%p4, %p3, %p2;
	@%p4 bra 	$L__BB0_18;
	add.s32 	%r3, %r1, -3;
	add.s32 	%r4, %r1, -2;
	add.s32 	%r5, %r1, 1;
	add.s32 	%r6, %r1, 2;
	add.s32 	%r7, %r1, 3;
	mov.f32 	%f32, 0f00000000;
	mov.b32 	%r24, 0;
	mov.u64 	%rd7, mask_c;
	cvt.s64.s32 	%rd9, %r1;
$L__BB0_2:
	setp.ge.s32 	%p5, %r3, %r11;
	setp.lt.s32 	%p6, %r1, 3;
	add.s32 	%r20, %r24, %r2;
	add.s32 	%r21, %r20, -3;
	setp.gt.u32 	%p7, %r20, 2;
	setp.lt.s32 	%p8, %r21, %r12;
	and.pred  	%p1, %p7, %p8;
	not.pred 	%p9, %p1;
	mul.lo.s32 	%r9, %r21, %r11;
	mul.wide.u32 	%rd6, %r24, 28;
	add.s64 	%rd2, %rd7, %rd6;
	or.pred  	%p10, %p9, %p6;
	cvt.s64.s32 	%rd8, %r9;
	add.s64 	%rd10, %rd9, %rd8;
	shl.b64 	%rd11, %rd10, 2;
	add.s64 	%rd3, %rd1, %rd11;
	or.pred  	%p11, %p10, %p5;
	@%p11 bra 	$L__BB0_4;
	ld.global.f32 	%f17, [%rd3+-12];
	ld.const.f32 	%f18, [%rd2];
	fma.rn.f32 	%f32, %f17, %f18, %f32;
$L__BB0_4:
	setp.lt.s32 	%p12, %r4, %r11;
	setp.gt.s32 	%p13, %r1, 1;
	and.pred  	%p14, %p13, %p12;
	and.pred  	%p15, %p14, %p1;
	not.pred 	%p16, %p15;
	@%p16 bra 	$L__BB0_6;
	ld.global.f32 	%f19, [%rd3+-8];
	ld.const.f32 	%f20, [%rd2+4];
	fma.rn.f32 	%f32, %f19, %f20, %f32;
$L__BB0_6:
	setp.lt.s32 	%p17, %r1, 1;
	or.pred  	%p19, %p17, %p9;
	@%p19 bra 	$L__BB0_8;
	ld.global.f32 	%f21, [%rd3+-4];
	ld.const.f32 	%f22, [%rd2+8];
	fma.rn.f32 	%f32, %f21, %f22, %f32;
$L__BB0_8:
	setp.lt.s32 	%p20, %r1, 0;
	or.pred  	%p22, %p20, %p9;
	@%p22 bra 	$L__BB0_10;
	add.s32 	%r22, %r1, %r9;
	mul.wide.s32 	%rd12, %r22, 4;
	add.s64 	%rd13, %rd1, %rd12;
	ld.global.f32 	%f23, [%rd13];
	ld.const.f32 	%f24, [%rd2+12];
	fma.rn.f32 	%f32, %f23, %f24, %f32;
$L__BB0_10:
	setp.lt.s32 	%p23, %r5, %r11;
	setp.gt.s32 	%p24, %r1, -2;
	and.pred  	%p25, %p24, %p23;
	and.pred  	%p26, %p25, %p1;
	not.pred 	%p27, %p26;
	@%p27 bra 	$L__BB0_12;
	ld.global.f32 	%f25, [%rd3+4];
	ld.const.f32 	%f26, [%rd2+16];
	fma.rn.f32 	%f32, %f25, %f26, %f32;
$L__BB0_12:
	setp.lt.s32 	%p28, %r6, %r11;
	setp.gt.s32 	%p29, %r1, -3;
	and.pred  	%p30, %p29, %p28;
	and.pred  	%p31, %p30, %p1;
	not.pred 	%p32, %p31;
	@%p32 bra 	$L__BB0_14;
	ld.global.f32 	%f27, [%rd3+8];
	ld.const.f32 	%f28, [%rd2+20];
	fma.rn.f32 	%f32, %f27, %f28, %f32;
$L__BB0_14:
	setp.lt.s32 	%p33, %r7, %r11;
	setp.gt.s32 	%p34, %r1, -4;
	and.pred  	%p35, %p34, %p33;
	and.pred  	%p36, %p35, %p1;
	not.pred 	%p37, %p36;
	@%p37 bra 	$L__BB0_16;
	ld.global.f32 	%f29, [%rd3+12];
	ld.const.f32 	%f30, [%rd2+24];
	fma.rn.f32 	%f32, %f29, %f30, %f32;
$L__BB0_16:
	add.s32 	%r24, %r24, 1;
	setp.ne.s32 	%p38, %r24, 7;
	@%p38 bra 	$L__BB0_2;
	mad.lo.s32 	%r23, %r11, %r2, %r1;
	cvta.to.global.u64 	%rd14, %rd4;
	mul.wide.s32 	%rd15, %r23, 4;
	add.s64 	%rd16, %rd14, %rd15;
	st.global.f32 	[%rd16], %f32;
$L__BB0_18:
	ret;

}


// ===== COMPILED SASS (sm_100) =====

	.target	sm_100

	.elftype	@"ET_EXEC"


//--------------------- .note.nv.tkinfo           --------------------------
	.section	.note.nv.tkinfo,"",@"SHT_NOTE"
	.sectionflags	@"SHF_NOTE_NV_TKINFO"
	.tkinfo
        /*0018*/ 	.word	0x00000002
        /*0030*/ 	.string	""
        /*0030*/ 	.string	"ptxas"
        /*0030*/ 	.string	"Cuda compilation tools, release 13.0, V13.0.88"
        /*0030*/ 	.string	"Build cuda_13.0.r13.0/compiler.36424714_0"
        /*0030*/ 	.string	"-arch sm_100 -m 64 "



//--------------------- .note.nv.cuinfo           --------------------------
	.section	.note.nv.cuinfo,"",@"SHT_NOTE"
	.sectionflags	@"SHF_NOTE_NV_CUINFO"
        /*0018*/ 	.short	0x0002
        /*001a*/ 	.short	0x0064
        /*001c*/ 	.short	0x0082
	.zero		2


//--------------------- .nv.info                  --------------------------
	.section	.nv.info,"",@"SHT_CUDA_INFO"
	.align	4


	//----- nvinfo : EIATTR_REGCOUNT
	.align		4
        /*0000*/ 	.byte	0x04, 0x2f
        /*0002*/ 	.short	(.L_2 - .L_1)
	.align		4
.L_1:
        /*0004*/ 	.word	index@(_Z11convolutionPfS_ii)
        /*0008*/ 	.word	0x00000018


	//----- nvinfo : EIATTR_FRAME_SIZE
	.align		4
.L_2:
        /*000c*/ 	.byte	0x04, 0x11
        /*000e*/ 	.short	(.L_4 - .L_3)
	.align		4
.L_3:
        /*0010*/ 	.word	index@(_Z11convolutionPfS_ii)
        /*0014*/ 	.word	0x00000000


	//----- nvinfo : EIATTR_MIN_STACK_SIZE
	.align		4
.L_4:
        /*0018*/ 	.byte	0x04, 0x12
        /*001a*/ 	.short	(.L_6 - .L_5)
	.align		4
.L_5:
        /*001c*/ 	.word	index@(_Z11convolutionPfS_ii)
        /*0020*/ 	.word	0x00000000
.L_6:


//--------------------- .nv.compat                --------------------------
	.section	.nv.compat,"",@"SHT_CUDA_COMPAT_INFO"
	.align	4
        /*0000*/ 	.byte	0x02, 0x09, 0x00, 0x00, 0x02, 0x02, 0x01, 0x00, 0x02, 0x05, 0x05, 0x00, 0x03, 0x07, 0x01, 0x01
        /*0010*/ 	.byte	0x02, 0x03, 0x00, 0x00, 0x02, 0x06, 0x01, 0x00, 0x04, 0x0b, 0x08, 0x00, 0x09, 0x00, 0x00, 0x00
        /*0020*/ 	.byte	0x00, 0x00, 0x00, 0x00


//--------------------- .nv.info._Z11convolutionPfS_ii --------------------------
	.section	.nv.info._Z11convolutionPfS_ii,"",@"SHT_CUDA_INFO"
	.sectionflags	@""
	.align	4


	//----- nvinfo : EIATTR_CUDA_API_VERSION
	.align		4
        /*0000*/ 	.byte	0x04, 0x37
        /*0002*/ 	.short	(.L_8 - .L_7)
.L_7:
        /*0004*/ 	.word	0x00000082


	//----- nvinfo : EIATTR_KPARAM_INFO
	.align		4
.L_8:
        /*0008*/ 	.byte	0x04, 0x17
        /*000a*/ 	.short	(.L_10 - .L_9)
.L_9:
        /*000c*/ 	.word	0x00000000
        /*0010*/ 	.short	0x0003
        /*0012*/ 	.short	0x0014
        /*0014*/ 	.byte	0x00, 0xf0, 0x11, 0x00


	//----- nvinfo : EIATTR_KPARAM_INFO
	.align		4
.L_10:
        /*0018*/ 	.byte	0x04, 0x17
        /*001a*/ 	.short	(.L_12 - .L_11)
.L_11:
        /*001c*/ 	.word	0x00000000
        /*0020*/ 	.short	0x0002
        /*0022*/ 	.short	0x0010
        /*0024*/ 	.byte	0x00, 0xf0, 0x11, 0x00


	//----- nvinfo : EIATTR_KPARAM_INFO
	.align		4
.L_12:
        /*0028*/ 	.byte	0x04, 0x17
        /*002a*/ 	.short	(.L_14 - .L_13)
.L_13:
        /*002c*/ 	.word	0x00000000
        /*0030*/ 	.short	0x0001
        /*0032*/ 	.short	0x0008
        /*0034*/ 	.byte	0x00, 0xf5, 0x21, 0x00


	//----- nvinfo : EIATTR_KPARAM_INFO
	.align		4
.L_14:
        /*0038*/ 	.byte	0x04, 0x17
        /*003a*/ 	.short	(.L_16 - .L_15)
.L_15:
        /*003c*/ 	.word	0x00000000
        /*0040*/ 	.short	0x0000
        /*0042*/ 	.short	0x0000
        /*0044*/ 	.byte	0x00, 0xf5, 0x21, 0x00


	//----- nvinfo : EIATTR_SPARSE_MMA_MASK
	.align		4
.L_16:
        /*0048*/ 	.byte	0x03, 0x50
        /*004a*/ 	.short	0x0000


	//----- nvinfo : EIATTR_MAXREG_COUNT
	.align		4
        /*004c*/ 	.byte	0x03, 0x1b
        /*004e*/ 	.short	0x00ff


	//----- nvinfo : EIATTR_MERCURY_ISA_VERSION
	.align		4
        /*0050*/ 	.byte	0x03, 0x5f
        /*0052*/ 	.short	0x0101


	//----- nvinfo : EIATTR_VRC_CTA_INIT_COUNT
	.align		4
        /*0054*/ 	.byte	0x02, 0x4a
	.zero		1
	.zero		1


	//----- nvinfo : EIATTR_EXIT_INSTR_OFFSETS
	.align		4
        /*0058*/ 	.byte	0x04, 0x1c
        /*005a*/ 	.short	(.L_18 - .L_17)


	//   ....[0]....
.L_17:
        /*005c*/ 	.word	0x000000c0


	//   ....[1]....
        /*0060*/ 	.word	0x000013c0


	//----- nvinfo : EIATTR_CBANK_PARAM_SIZE
	.align		4
.L_18:
        /*0064*/ 	.byte	0x03, 0x19
        /*0066*/ 	.short	0x0018


	//----- nvinfo : EIATTR_PARAM_CBANK
	.align		4
        /*0068*/ 	.byte	0x04, 0x0a
        /*006a*/ 	.short	(.L_20 - .L_19)
	.align		4
.L_19:
        /*006c*/ 	.word	index@(.nv.constant0._Z11convolutionPfS_ii)
        /*0070*/ 	.short	0x0380
        /*0072*/ 	.short	0x0018


	//----- nvinfo : EIATTR_SW_WAR
	.align		4
.L_20:
        /*0074*/ 	.byte	0x04, 0x36
        /*0076*/ 	.short	(.L_22 - .L_21)
.L_21:
        /*0078*/ 	.word	0x00000008
.L_22:


//--------------------- .nv.callgraph             --------------------------
	.section	.nv.callgraph,"",@"SHT_CUDA_CALLGRAPH"
	.align	4
	.sectionentsize	8
	.align		4
        /*0000*/ 	.word	0x00000000
	.align		4
        /*0004*/ 	.word	0xffffffff
	.align		4
        /*0008*/ 	.word	0x00000000
	.align		4
        /*000c*/ 	.word	0xfffffffe
	.align		4
        /*0010*/ 	.word	0x00000000
	.align		4
        /*0014*/ 	.word	0xfffffffd
	.align		4
        /*0018*/ 	.word	0x00000000
	.align		4
        /*001c*/ 	.word	0xfffffffc


//--------------------- .nv.constant3             --------------------------
	.section	.nv.constant3,"a",@progbits
	.align	4
.nv.constant3:
	.type		mask_c,@object
	.size		mask_c,(.L_0 - mask_c)
mask_c:
	.zero		196
.L_0:


//--------------------- .text._Z11convolutionPfS_ii --------------------------
	.section	.text._Z11convolutionPfS_ii,"ax",@progbits
	.align	128
        .global         _Z11convolutionPfS_ii
        .type           _Z11convolutionPfS_ii,@function
        .size           _Z11convolutionPfS_ii,(.L_x_1 - _Z11convolutionPfS_ii)
        .other          _Z11convolutionPfS_ii,@"STO_CUDA_ENTRY STV_DEFAULT"
_Z11convolutionPfS_ii:
.text._Z11convolutionPfS_ii:
[----:B------:R-:W-:Y:S01]  /*0000*/  LDC R1, c[0x0][0x37c] ;  /* 0x0000df00ff017b82 */ /* 0x000fe20000000800 */
[----:B------:R-:W0:Y:S07]  /*0010*/  S2R R0, SR_TID.Y ;  /* 0x0000000000007919 */ /* 0x000e2e0000002200 */
[----:B------:R-:W1:Y:S01]  /*0020*/  LDC R4, c[0x0][0x360] ;  /* 0x0000d800ff047b82 */ /* 0x000e620000000800 */
[----:B------:R-:W2:Y:S01]  /*0030*/  LDCU.64 UR6, c[0x0][0x390] ;  /* 0x00007200ff0677ac */ /* 0x000ea20008000a00 */
[----:B------:R-:W1:Y:S06]  /*0040*/  S2R R5, SR_TID.X ;  /* 0x0000000000057919 */ /* 0x000e6c0000002100 */
[----:B------:R-:W0:Y:S08]  /*0050*/  S2UR UR5, SR_CTAID.Y ;  /* 0x00000000000579c3 */ /* 0x000e300000002600 */
[----:B------:R-:W0:Y:S08]  /*0060*/  LDC R3, c[0x0][0x364] ;  /* 0x0000d900ff037b82 */ /* 0x000e300000000800 */
[----:B------:R-:W1:Y:S01]  /*0070*/  S2UR UR4, SR_CTAID.X ;  /* 0x00000000000479c3 */ /* 0x000e620000002500 */
[----:B0-----:R-:W-:-:S05]  /*0080*/  IMAD R3, R3, UR5, R0 ;  /* 0x0000000503037c24 */ /* 0x001fca000f8e0200 */
[----:B--2---:R-:W-:Y:S01]  /*0090*/  ISETP.GE.AND P0, PT, R3, UR7, PT ;  /* 0x0000000703007c0c */ /* 0x004fe2000bf06270 */
[----:B-1----:R-:W-:-:S05]  /*00a0*/  IMAD R4, R4, UR4, R5 ;  /* 0x0000000404047c24 */ /* 0x002fca000f8e0205 */
[----:B------:R-:W-:-:S13]  /*00b0*/  ISETP.GE.OR P0, PT, R4, UR6, P0 ;  /* 0x0000000604007c0c */ /* 0x000fda0008706670 */
[----:B------:R-:W-:Y:S05]  /*00c0*/  @P0 EXIT ;  /* 0x000000000000094d */ /* 0x000fea0003800000 */
[C---:B------:R-:W-:Y:S01]  /*00d0*/  VIADD R0, R3.reuse, 0xfffffffd ;  /* 0xfffffffd03007836 */ /* 0x040fe20000000000 */
[----:B------:R-:W0:Y:S01]  /*00e0*/  LDCU.64 UR8, c[0x0][0x380] ;  /* 0x00007000ff0877ac */ /* 0x000e220008000a00 */
[----:B------:R-:W-:Y:S01]  /*00f0*/  VIADD R2, R4, 0xfffffffe ;  /* 0xfffffffe04027836 */ /* 0x000fe20000000000 */
[----:B------:R-:W-:Y:S01]  /*0100*/  SHF.R.S32.HI R5, RZ, 0x1f, R4 ;  /* 0x0000001fff057819 */ /* 0x000fe20000011404 */
[C---:B------:R-:W-:Y:S01]  /*0110*/  IMAD R11, R0.reuse, UR6, RZ ;  /* 0x00000006000b7c24 */ /* 0x040fe2000f8e02ff */
[----:B------:R-:W-:Y:S01]  /*0120*/  ISETP.GE.AND P4, PT, R0, UR7, PT ;  /* 0x0000000700007c0c */ /* 0x000fe2000bf86270 */
[----:B------:R-:W1:Y:S01]  /*0130*/  LDCU.64 UR4, c[0x0][0x358] ;  /* 0x00006b00ff0477ac */ /* 0x000e620008000a00 */
[----:B------:R-:W-:Y:S01]  /*0140*/  VIADD R12, R4, 0xfffffffd ;  /* 0xfffffffd040c7836 */ /* 0x000fe20000000000 */
[----:B------:R-:W-:Y:S02]  /*0150*/  ISETP.GE.AND P2, PT, R2, UR6, PT ;  /* 0x0000000602007c0c */ /* 0x000fe4000bf46270 */
[----:B------:R-:W-:-:S02]  /*0160*/  ISETP.GT.U32.AND P4, PT, R3, 0x2, !P4 ;  /* 0x000000020300780c */ /* 0x000fc40006784070 */
[C---:B------:R-:W-:Y:S02]  /*0170*/  IADD3 R0, P0, PT, R4.reuse, R11, RZ ;  /* 0x0000000b04007210 */ /* 0x040fe40007f1e0ff */
[C---:B------:R-:W-:Y:S02]  /*0180*/  ISETP.LT.OR P1, PT, R4.reuse, 0x3, !P4 ;  /* 0x000000030400780c */ /* 0x040fe40006721670 */
[----:B------:R-:W-:Y:S02]  /*0190*/  ISETP.GT.AND P2, PT, R4, 0x1, !P2 ;  /* 0x000000010400780c */ /* 0x000fe40005744270 */
[----:B------:R-:W-:Y:S02]  /*01a0*/  ISETP.GE.OR P1, PT, R12, UR6, P1 ;  /* 0x000000060c007c0c */ /* 0x000fe40008f26670 */
[----:B------:R-:W-:Y:S02]  /*01b0*/  LEA.HI.X.SX32 R7, R11, R5, 0x1, P0 ;  /* 0x000000050b077211 */ /* 0x000fe400000f0eff */
[----:B0-----:R-:W-:-:S02]  /*01c0*/  LEA R6, P0, R0, UR8, 0x2 ;  /* 0x0000000800067c11 */ /* 0x001fc4000f8010ff */
[----:B------:R-:W-:Y:S02]  /*01d0*/  PLOP3.LUT P6, PT, P2, P4, PT, 0x80, 0x8 ;  /* 0x000000000008781c */ /* 0x000fe400017c9070 */
[----:B------:R-:W-:Y:S02]  /*01e0*/  LEA.HI.X R7, R0, UR9, R7, 0x2, P0 ;  /* 0x0000000900077c11 */ /* 0x000fe400080f1407 */
[C---:B------:R-:W-:Y:S02]  /*01f0*/  ISETP.LT.OR P5, PT, R4.reuse, 0x1, !P4 ;  /* 0x000000010400780c */ /* 0x040fe400067a1670 */
[C---:B------:R-:W-:Y:S01]  /*0200*/  ISETP.LT.OR P0, PT, R4.reuse, RZ, !P4 ;  /* 0x000000ff0400720c */ /* 0x040fe20006701670 */
[----:B-1----:R-:W2:Y:S01]  /*0210*/  @!P1 LDG.E R0, desc[UR4][R6.64+-0xc] ;  /* 0xfffff40406009981 */ /* 0x002ea2000c1e1900 */
[----:B------:R-:W2:Y:S05]  /*0220*/  @!P1 LDC R17, c[0x3][RZ] ;  /* 0x00c00000ff119b82 */ /* 0x000eaa0000000800 */
[----:B------:R-:W3:Y:S03]  /*0230*/  @P6 LDG.E R13, desc[UR4][R6.64+-0x8] ;  /* 0xfffff804060d6981 */ /* 0x000ee6000c1e1900 */
[----:B------:R-:W3:Y:S01]  /*0240*/  @P6 LDC R14, c[0x3][0x4] ;  /* 0x00c00100ff0e6b82 */ /* 0x000ee20000000800 */
[----:B------:R-:W4:Y:S02]  /*0250*/  @!P5 LDG.E R15, desc[UR4][R6.64+-0x4] ;  /* 0xfffffc04060fd981 */ /* 0x000f24000c1e1900 */
[----:B------:R-:W-:-:S05]  /*0260*/  @!P0 IMAD.IADD R11, R4, 0x1, R11 ;  /* 0x00000001040b8824 */ /* 0x000fca00078e020b */
[----:B------:R-:W0:Y:S08]  /*0270*/  @!P0 LDC.64 R8, c[0x0][0x380] ;  /* 0x0000e000ff088b82 */ /* 0x000e300000000a00 */
[----:B------:R-:W4:Y:S01]  /*0280*/  @!P5 LDC R16, c[0x3][0x8] ;  /* 0x00c00200ff10db82 */ /* 0x000f220000000800 */
[----:B0-----:R-:W-:-:S06]  /*0290*/  @!P0 IMAD.WIDE R8, R11, 0x4, R8 ;  /* 0x000000040b088825 */ /* 0x001fcc00078e0208 */
[----:B------:R0:W5:Y:S01]  /*02a0*/  @!P0 LDG.E R9, desc[UR4][R8.64] ;  /* 0x0000000408098981 */ /* 0x000162000c1e1900 */
[C---:B------:R-:W-:Y:S02]  /*02b0*/  VIADD R10, R4.reuse, 0x1 ;  /* 0x00000001040a7836 */ /* 0x040fe40000000000 */
[----:B------:R-:W-:Y:S02]  /*02c0*/  VIADD R11, R4, 0x2 ;  /* 0x00000002040b7836 */ /* 0x000fe40000000000 */
[----:B------:R-:W-:Y:S01]  /*02d0*/  IMAD.MOV.U32 R2, RZ, RZ, RZ ;  /* 0x000000ffff027224 */ /* 0x000fe200078e00ff */
[----:B------:R-:W-:-:S04]  /*02e0*/  ISETP.GE.AND P3, PT, R10, UR6, PT ;  /* 0x000000060a007c0c */ /* 0x000fc8000bf66270 */
[----:B------:R-:W-:Y:S01]  /*02f0*/  ISETP.GT.AND P3, PT, R4, -0x2, !P3 ;  /* 0xfffffffe0400780c */ /* 0x000fe20005f64270 */
[----:B0-----:R-:W5:Y:S01]  /*0300*/  @!P0 LDC R8, c[0x3][0xc] ;  /* 0x00c00300ff088b82 */ /* 0x001f620000000800 */
[----:B--2---:R-:W-:Y:S01]  /*0310*/  @!P1 FFMA R2, R0, R17, RZ ;  /* 0x0000001100029223 */ /* 0x004fe200000000ff */
[----:B------:R-:W-:-:S04]  /*0320*/  ISETP.GE.AND P1, PT, R11, UR6, PT ;  /* 0x000000060b007c0c */ /* 0x000fc8000bf26270 */
[----:B------:R-:W-:Y:S01]  /*0330*/  ISETP.GT.AND P1, PT, R4, -0x3, !P1 ;  /* 0xfffffffd0400780c */ /* 0x000fe20004f24270 */
[----:B---3--:R-:W-:Y:S01]  /*0340*/  @P6 FFMA R2, R13, R14, R2 ;  /* 0x0000000e0d026223 */ /* 0x008fe20000000002 */
[----:B------:R-:W-:-:S03]  /*0350*/  PLOP3.LUT P6, PT, P3, P4, PT, 0x80, 0x8 ;  /* 0x000000000008781c */ /* 0x000fc60001fc9070 */
[----:B----4-:R-:W-:Y:S01]  /*0360*/  @!P5 FFMA R2, R15, R16, R2 ;  /* 0x000000100f02d223 */ /* 0x010fe20000000002 */
[----:B------:R-:W-:-:S09]  /*0370*/  PLOP3.LUT P5, PT, P1, P4, PT, 0x80, 0x8 ;  /* 0x000000000008781c */ /* 0x000fd20000fa9070 */
[----:B------:R-:W2:Y:S04]  /*0380*/  @P6 LDG.E R11, desc[UR4][R6.64+0x4] ;  /* 0x00000404060b6981 */ /* 0x000ea8000c1e1900 */
[----:B------:R-:W3:Y:S01]  /*0390*/  @P5 LDG.E R13, desc[UR4][R6.64+0x8] ;  /* 0x00000804060d5981 */ /* 0x000ee2000c1e1900 */
[----:B------:R-:W-:Y:S01]  /*03a0*/  VIADD R0, R4, 0x3 ;  /* 0x0000000304007836 */ /* 0x000fe20000000000 */
[----:B------:R-:W3:Y:S01]  /*03b0*/  @P5 LDC R10, c[0x3][0x14] ;  /* 0x00c00500ff0a5b82 */ /* 0x000ee20000000800 */
[----:B-----5:R-:W-:-:S03]  /*03c0*/  @!P0 FFMA R2, R9, R8, R2 ;  /* 0x0000000809028223 */ /* 0x020fc60000000002 */
[----:B------:R-:W-:-:S04]  /*03d0*/  ISETP.GE.AND P0, PT, R0, UR6, PT ;  /* 0x0000000600007c0c */ /* 0x000fc8000bf06270 */
[----:B------:R-:W2:Y:S01]  /*03e0*/  @P6 LDC R8, c[0x3][0x10] ;  /* 0x00c00400ff086b82 */ /* 0x000ea20000000800 */
[----:B------:R-:W-:-:S04]  /*03f0*/  ISETP.GT.AND P0, PT, R4, -0x4, !P0 ;  /* 0xfffffffc0400780c */ /* 0x000fc80004704270 */
[----:B------:R-:W-:-:S13]  /*0400*/  PLOP3.LUT P4, PT, P0, P4, PT, 0x80, 0x8 ;  /* 0x000000000008781c */ /* 0x000fda0000789070 */
[----:B------:R0:W4:Y:S01]  /*0410*/  @P4 LDG.E R9, desc[UR4][R6.64+0xc] ;  /* 0x00000c0406094981 */ /* 0x000122000c1e1900 */
[----:B------:R-:W-:-:S04]  /*0420*/  VIADD R0, R3, 0xfffffffe ;  /* 0xfffffffe03007836 */ /* 0x000fc80000000000 */
[----:B------:R-:W-:Y:S02]  /*0430*/  IMAD R15, R0, UR6, RZ ;  /* 0x00000006000f7c24 */ /* 0x000fe4000f8e02ff */
[----:B--2---:R-:W-:-:S03]  /*0440*/  @P6 FFMA R2, R11, R8, R2 ;  /* 0x000000080b026223 */ /* 0x004fc60000000002 */
[----:B------:R-:W-:Y:S01]  /*0450*/  IADD3 R8, P6, PT, R4, R15, RZ ;  /* 0x0000000f04087210 */ /* 0x000fe20007fde0ff */
[----:B---3--:R-:W-:Y:S01]  /*0460*/  @P5 FFMA R2, R13, R10, R2 ;  /* 0x0000000a0d025223 */ /* 0x008fe20000000002 */
[----:B------:R-:W-:Y:S01]  /*0470*/  ISETP.GE.AND P5, PT, R0, UR7, PT ;  /* 0x0000000700007c0c */ /* 0x000fe2000bfa6270 */
[----:B------:R-:W-:Y:S01]  /*0480*/  VIADD R0, R3, 0x1 ;  /* 0x0000000103007836 */ /* 0x000fe20000000000 */
[----:B------:R-:W-:Y:S02]  /*0490*/  LEA.HI.X.SX32 R11, R15, R5, 0x1, P6 ;  /* 0x000000050f0b7211 */ /* 0x000fe400030f0eff */
[----:B0-----:R-:W-:Y:S02]  /*04a0*/  LEA R6, P6, R8, UR8, 0x2 ;  /* 0x0000000808067c11 */ /* 0x001fe4000f8c10ff */
[----:B------:R-:W-:Y:S02]  /*04b0*/  ISETP.GT.U32.AND P5, PT, R0, 0x2, !P5 ;  /* 0x000000020000780c */ /* 0x000fe40006fa4070 */
[----:B------:R-:W-:-:S02]  /*04c0*/  LEA.HI.X R7, R8, UR9, R11, 0x2, P6 ;  /* 0x0000000908077c11 */ /* 0x000fc4000b0f140b */
[----:B------:R-:W-:Y:S01]  /*04d0*/  ISETP.LT.OR P6, PT, R4, 0x3, !P5 ;  /* 0x000000030400780c */ /* 0x000fe20006fc1670 */
[----:B------:R-:W4:Y:S03]  /*04e0*/  @P4 LDC R8, c[0x3][0x18] ;  /* 0x00c00600ff084b82 */ /* 0x000f260000000800 */
[----:B------:R-:W-:-:S13]  /*04f0*/  ISETP.GE.OR P6, PT, R12, UR6, P6 ;  /* 0x000000060c007c0c */ /* 0x000fda000b7c6670 */
[----:B------:R-:W2:Y:S01]  /*0500*/  @!P6 LDG.E R11, desc[UR4][R6.64+-0xc] ;  /* 0xfffff404060be981 */ /* 0x000ea2000c1e1900 */
[----:B----4-:R-:W-:Y:S01]  /*0510*/  @P4 FFMA R2, R9, R8, R2 ;  /* 0x0000000809024223 */ /* 0x010fe20000000002 */
[----:B------:R-:W-:Y:S01]  /*0520*/  PLOP3.LUT P4, PT, P2, P5, PT, 0x80, 0x8 ;  /* 0x000000000008781c */ /* 0x000fe2000178b070 */
[----:B------:R-:W2:-:S12]  /*0530*/  @!P6 LDC R8, c[0x3][0x1c] ;  /* 0x00c00700ff08eb82 */ /* 0x000e980000000800 */
[----:B------:R-:W3:Y:S01]  /*0540*/  @P4 LDG.E R13, desc[UR4][R6.64+-0x8] ;  /* 0xfffff804060d4981 */ /* 0x000ee2000c1e1900 */
[----:B------:R-:W3:Y:S01]  /*0550*/  @P4 LDC R10, c[0x3][0x20] ;  /* 0x00c00800ff0a4b82 */ /* 0x000ee20000000800 */
[----:B--2---:R-:W-:Y:S01]  /*0560*/  @!P6 FFMA R2, R11, R8, R2 ;  /* 0x000000080b02e223 */ /* 0x004fe20000000002 */
[----:B------:R-:W-:-:S13]  /*0570*/  ISETP.LT.OR P6, PT, R4, RZ, !P5 ;  /* 0x000000ff0400720c */ /* 0x000fda0006fc1670 */
[----:B------:R-:W0:Y:S01]  /*0580*/  @!P6 LDC.64 R8, c[0x0][0x380] ;  /* 0x0000e000ff08eb82 */ /* 0x000e220000000a00 */
[C---:B------:R-:W-:Y:S02]  /*0590*/  @!P6 IMAD.IADD R15, R4.reuse, 0x1, R15 ;  /* 0x00000001040fe824 */ /* 0x040fe400078e020f */
[----:B---3--:R-:W-:Y:S01]  /*05a0*/  @P4 FFMA R2, R13, R10, R2 ;  /* 0x0000000a0d024223 */ /* 0x008fe20000000002 */
[----:B------:R-:W-:-:S04]  /*05b0*/  ISETP.LT.OR P4, PT, R4, 0x1, !P5 ;  /* 0x000000010400780c */ /* 0x000fc80006f81670 */
[----:B------:R-:W1:Y:S01]  /*05c0*/  @!P6 LDC R13, c[0x3][0x28] ;  /* 0x00c00a00ff0deb82 */ /* 0x000e620000000800 */
[----:B0-----:R-:W-:-:S06]  /*05d0*/  @!P6 IMAD.WIDE R8, R15, 0x4, R8 ;  /* 0x000000040f08e825 */ /* 0x001fcc00078e0208 */
[----:B------:R-:W1:Y:S02]  /*05e0*/  @!P6 LDG.E R9, desc[UR4][R8.64] ;  /* 0x000000040809e981 */ /* 0x000e64000c1e1900 */
[----:B------:R-:W0:Y:S02]  /*05f0*/  @!P4 LDC R10, c[0x3][0x24] ;  /* 0x00c00900ff0acb82 */ /* 0x000e240000000800 */
[----:B------:R-:W0:Y:S02]  /*0600*/  @!P4 LDG.E R11, desc[UR4][R6.64+-0x4] ;  /* 0xfffffc04060bc981 */ /* 0x000e24000c1e1900 */
[----:B0-----:R-:W-:Y:S01]  /*0610*/  @!P4 FFMA R2, R11, R10, R2 ;  /* 0x0000000a0b02c223 */ /* 0x001fe20000000002 */
[----:B------:R-:W-:-:S03]  /*0620*/  PLOP3.LUT P4, PT, P3, P5, PT, 0x80, 0x8 ;  /* 0x000000000008781c */ /* 0x000fc60001f8b070 */
[----:B-1----:R-:W-:Y:S01]  /*0630*/  @!P6 FFMA R2, R9, R13, R2 ;  /* 0x0000000d0902e223 */ /* 0x002fe20000000002 */
[----:B------:R-:W-:-:S09]  /*0640*/  PLOP3.LUT P6, PT, P1, P5, PT, 0x80, 0x8 ;  /* 0x000000000008781c */ /* 0x000fd20000fcb070 */
[----:B------:R-:W2:Y:S01]  /*0650*/  @P4 LDG.E R11, desc[UR4][R6.64+0x4] ;  /* 0x00000404060b4981 */ /* 0x000ea2000c1e1900 */
[----:B------:R-:W2:Y:S03]  /*0660*/  @P4 LDC R10, c[0x3][0x2c] ;  /* 0x00c00b00ff0a4b82 */ /* 0x000ea60000000800 */
[----:B------:R-:W3:Y:S01]  /*0670*/  @P6 LDG.E R13, desc[UR4][R6.64+0x8] ;  /* 0x00000804060d6981 */ /* 0x000ee2000c1e1900 */
[----:B------:R-:W-:-:S04]  /*0680*/  PLOP3.LUT P5, PT, P0, P5, PT, 0x80, 0x8 ;  /* 0x000000000008781c */ /* 0x000fc800007ab070 */
[----:B------:R-:W3:Y:S09]  /*0690*/  @P6 LDC R14, c[0x3][0x30] ;  /* 0x00c00c00ff0e6b82 */ /* 0x000ef20000000800 */
        /* <DEDUP_REMOVED lines=24> */
[----:B---3--:R-:W-:Y:S01]  /*0820*/  @P5 FFMA R2, R13, R14, R2 ;  /* 0x0000000e0d025223 */ /* 0x008fe20000000002 */
[C---:B------:R-:W-:Y:S01]  /*0830*/  ISETP.LT.OR P5, PT, R4.reuse, 0x1, !P6 ;  /* 0x000000010400780c */ /* 0x040fe200077a1670 */
[----:B------:R-:W-:-:S05]  /*0840*/  @!P4 IMAD.IADD R9, R4, 0x1, R9 ;  /* 0x000000010409c824 */ /* 0x000fca00078e0209 */
[----:B------:R-:W1:Y:S08]  /*0850*/  @!P4 LDC R14, c[0x3][0x44] ;  /* 0x00c01100ff0ecb82 */ /* 0x000e700000000800 */
[----:B------:R-:W2:Y:S01]  /*0860*/  @!P5 LDC R13, c[0x3][0x40] ;  /* 0x00c01000ff0ddb82 */ /* 0x000ea20000000800 */
[----:B0-----:R-:W-:Y:S02]  /*0870*/  @!P4 IMAD.WIDE R10, R9, 0x4, R10 ;  /* 0x00000004090ac825 */ /* 0x001fe400078e020a */
[----:B------:R-:W2:Y:S04]  /*0880*/  @!P5 LDG.E R9, desc[UR4][R6.64+-0x4] ;  /* 0xfffffc040609d981 */ /* 0x000ea8000c1e1900 */
[----:B------:R-:W1:Y:S01]  /*0890*/  @!P4 LDG.E R11, desc[UR4][R10.64] ;  /* 0x000000040a0bc981 */ /* 0x000e62000c1e1900 */
[----:B--2---:R-:W-:Y:S01]  /*08a0*/  @!P5 FFMA R2, R9, R13, R2 ;  /* 0x0000000d0902d223 */ /* 0x004fe20000000002 */
        /* <DEDUP_REMOVED lines=9> */
[----:B------:R-:W-:Y:S01]  /*0940*/  IMAD R17, R3, UR6, RZ ;  /* 0x0000000603117c24 */ /* 0x000fe2000f8e02ff */
[----:B0-----:R-:W4:Y:S01]  /*0950*/  @P6 LDC R6, c[0x3][0x50] ;  /* 0x00c01400ff066b82 */ /* 0x001f220000000800 */
[----:B--2---:R-:W-:-:S03]  /*0960*/  @P5 FFMA R2, R9, R10, R2 ;  /* 0x0000000a09025223 */ /* 0x004fc60000000002 */
[----:B------:R-:W-:Y:S01]  /*0970*/  IADD3 R11, P5, PT, R4, R17, RZ ;  /* 0x00000011040b7210 */ /* 0x000fe20007fbe0ff */
[----:B------:R-:W-:Y:S02]  /*0980*/  VIADD R9, R3, 0x3 ;  /* 0x0000000303097836 */ /* 0x000fe40000000000 */
[----:B---3--:R-:W-:Y:S01]  /*0990*/  @P4 FFMA R2, R13, R14, R2 ;  /* 0x0000000e0d024223 */ /* 0x008fe20000000002 */
[----:B------:R-:W-:Y:S02]  /*09a0*/  ISETP.GE.AND P4, PT, R3, UR7, PT ;  /* 0x0000000703007c0c */ /* 0x000fe4000bf86270 */
[----:B------:R-:W-:Y:S02]  /*09b0*/  LEA.HI.X.SX32 R14, R17, R5, 0x1, P5 ;  /* 0x00000005110e7211 */ /* 0x000fe400028f0eff */
[----:B------:R-:W-:Y:S02]  /*09c0*/  LEA R10, P5, R11, UR8, 0x2 ;  /* 0x000000080b0a7c11 */ /* 0x000fe4000f8a10ff */
[----:B------:R-:W-:-:S02]  /*09d0*/  ISETP.GT.U32.AND P4, PT, R9, 0x2, !P4 ;  /* 0x000000020900780c */ /* 0x000fc40006784070 */
[----:B------:R-:W-:Y:S02]  /*09e0*/  LEA.HI.X R11, R11, UR9, R14, 0x2, P5 ;  /* 0x000000090b0b7c11 */ /* 0x000fe4000a8f140e */
[----:B------:R-:W-:-:S04]  /*09f0*/  ISETP.LT.OR P5, PT, R4, 0x3, !P4 ;  /* 0x000000030400780c */ /* 0x000fc800067a1670 */
[----:B------:R-:W-:Y:S01]  /*0a00*/  ISETP.GE.OR P5, PT, R12, UR6, P5 ;  /* 0x000000060c007c0c */ /* 0x000fe2000afa6670 */
[----:B----4-:R-:W-:-:S12]  /*0a10*/  @P6 FFMA R2, R15, R6, R2 ;  /* 0x000000060f026223 */ /* 0x010fd80000000002 */
[----:B------:R-:W2:Y:S01]  /*0a20*/  @!P5 LDG.E R7, desc[UR4][R10.64+-0xc] ;  /* 0xfffff4040a07d981 */ /* 0x000ea2000c1e1900 */
        /* <DEDUP_REMOVED lines=10> */
[----:B------:R-:W1:Y:S07]  /*0ad0*/  @!P5 LDC R15, c[0x3][0x60] ;  /* 0x00c01800ff0fdb82 */ /* 0x000e6e0000000800 */
[----:B------:R-:W2:Y:S01]  /*0ae0*/  @!P6 LDG.E R13, desc[UR4][R10.64+-0x4] ;  /* 0xfffffc040a0de981 */ /* 0x000ea2000c1e1900 */
[----:B------:R-:W2:Y:S01]  /*0af0*/  @!P6 LDC R14, c[0x3][0x5c] ;  /* 0x00c01700ff0eeb82 */ /* 0x000ea20000000800 */
[----:B0-----:R-:W-:-:S06]  /*0b00*/  @!P5 IMAD.WIDE R6, R17, 0x4, R6 ;  /* 0x000000041106d825 */ /* 0x001fcc00078e0206 */
[----:B------:R-:W1:Y:S01]  /*0b10*/  @!P5 LDG.E R7, desc[UR4][R6.64] ;  /* 0x000000040607d981 */ /* 0x000e62000c1e1900 */
[----:B--2---:R-:W-:Y:S01]  /*0b20*/  @!P6 FFMA R2, R13, R14, R2 ;  /* 0x0000000e0d02e223 */ /* 0x004fe20000000002 */
[----:B------:R-:W-:-:S13]  /*0b30*/  PLOP3.LUT P6, PT, P3, P4, PT, 0x80, 0x8 ;  /* 0x000000000008781c */ /* 0x000fda0001fc9070 */
[----:B------:R-:W2:Y:S01]  /*0b40*/  @P6 LDG.E R13, desc[UR4][R10.64+0x4] ;  /* 0x000004040a0d6981 */ /* 0x000ea2000c1e1900 */
[----:B-1----:R-:W-:Y:S01]  /*0b50*/  @!P5 FFMA R2, R7, R15, R2 ;  /* 0x0000000f0702d223 */ /* 0x002fe20000000002 */
[----:B------:R-:W-:Y:S01]  /*0b60*/  PLOP3.LUT P5, PT, P1, P4, PT, 0x80, 0x8 ;  /* 0x000000000008781c */ /* 0x000fe20000fa9070 */
[----:B------:R-:W2:-:S12]  /*0b70*/  @P6 LDC R6, c[0x3][0x64] ;  /* 0x00c01900ff066b82 */ /* 0x000e980000000800 */
[----:B------:R-:W3:Y:S01]  /*0b80*/  @P5 LDG.E R15, desc[UR4][R10.64+0x8] ;  /* 0x000008040a0f5981 */ /* 0x000ee2000c1e1900 */
[----:B------:R-:W-:Y:S01]  /*0b90*/  PLOP3.LUT P4, PT, P0, P4, PT, 0x80, 0x8 ;  /* 0x000000000008781c */ /* 0x000fe20000789070 */
[----:B------:R-:W3:-:S12]  /*0ba0*/  @P5 LDC R14, c[0x3][0x68] ;  /* 0x00c01a00ff0e5b82 */ /* 0x000ed80000000800 */
[----:B------:R-:W4:Y:S01]  /*0bb0*/  @P4 LDG.E R17, desc[UR4][R10.64+0xc] ;  /* 0x00000c040a114981 */ /* 0x000f22000c1e1900 */
[----:B------:R-:W-:Y:S02]  /*0bc0*/  IMAD R19, R0, UR6, RZ ;  /* 0x0000000600137c24 */ /* 0x000fe4000f8e02ff */
[----:B--2---:R-:W-:-:S03]  /*0bd0*/  @P6 FFMA R2, R13, R6, R2 ;  /* 0x000000060d026223 */ /* 0x004fc60000000002 */
[----:B------:R-:W-:Y:S01]  /*0be0*/  IADD3 R7, P6, PT, R4, R19, RZ ;  /* 0x0000001304077210 */ /* 0x000fe20007fde0ff */
[----:B---3--:R-:W-:Y:S01]  /*0bf0*/  @P5 FFMA R2, R15, R14, R2 ;  /* 0x0000000e0f025223 */ /* 0x008fe20000000002 */
[----:B------:R-:W-:Y:S01]  /*0c00*/  ISETP.GE.AND P5, PT, R0, UR7, PT ;  /* 0x0000000700007c0c */ /* 0x000fe2000bfa6270 */
[----:B------:R-:W-:Y:S01]  /*0c10*/  VIADD R0, R3, 0x4 ;  /* 0x0000000403007836 */ /* 0x000fe20000000000 */
[----:B------:R-:W-:Y:S02]  /*0c20*/  LEA.HI.X.SX32 R14, R19, R5, 0x1, P6 ;  /* 0x00000005130e7211 */ /* 0x000fe400030f0eff */
[C---:B------:R-:W-:Y:S02]  /*0c30*/  LEA R6, P6, R7.reuse, UR8, 0x2 ;  /* 0x0000000807067c11 */ /* 0x040fe4000f8c10ff */
[----:B------:R-:W-:Y:S02]  /*0c40*/  ISETP.GT.U32.AND P5, PT, R0, 0x2, !P5 ;  /* 0x000000020000780c */ /* 0x000fe40006fa4070 */
[----:B------:R-:W-:Y:S01]  /*0c50*/  LEA.HI.X R7, R7, UR9, R14, 0x2, P6 ;  /* 0x0000000907077c11 */ /* 0x000fe2000b0f140e */
[----:B------:R-:W4:Y:S01]  /*0c60*/  @P4 LDC R0, c[0x3][0x6c] ;  /* 0x00c01b00ff004b82 */ /* 0x000f220000000800 */
[----:B------:R-:W-:-:S04]  /*0c70*/  ISETP.LT.OR P6, PT, R4, 0x3, !P5 ;  /* 0x000000030400780c */ /* 0x000fc80006fc1670 */
[----:B------:R-:W-:-:S13]  /*0c80*/  ISETP.GE.OR P6, PT, R12, UR6, P6 ;  /* 0x000000060c007c0c */ /* 0x000fda000b7c6670 */
[----:B------:R-:W2:Y:S01]  /*0c90*/  @!P6 LDG.E R11, desc[UR4][R6.64+-0xc] ;  /* 0xfffff404060be981 */ /* 0x000ea2000c1e1900 */
[----:B----4-:R-:W-:Y:S01]  /*0ca0*/  @P4 FFMA R2, R17, R0, R2 ;  /* 0x0000000011024223 */ /* 0x010fe20000000002 */
[----:B------:R-:W-:Y:S01]  /*0cb0*/  PLOP3.LUT P4, PT, P2, P5, PT, 0x80, 0x8 ;  /* 0x000000000008781c */ /* 0x000fe2000178b070 */
[----:B------:R-:W2:-:S12]  /*0cc0*/  @!P6 LDC R0, c[0x3][0x70] ;  /* 0x00c01c00ff00eb82 */ /* 0x000e980000000800 */
[----:B------:R-:W3:Y:S01]  /*0cd0*/  @P4 LDG.E R13, desc[UR4][R6.64+-0x8] ;  /* 0xfffff804060d4981 */ /* 0x000ee2000c1e1900 */
[----:B--2---:R-:W-:Y:S01]  /*0ce0*/  @!P6 FFMA R2, R11, R0, R2 ;  /* 0x000000000b02e223 */ /* 0x004fe20000000002 */
[----:B------:R-:W-:Y:S01]  /*0cf0*/  ISETP.LT.OR P6, PT, R4, RZ, !P5 ;  /* 0x000000ff0400720c */ /* 0x000fe20006fc1670 */
[----:B------:R-:W3:-:S12]  /*0d00*/  @P4 LDC R0, c[0x3][0x74] ;  /* 0x00c01d00ff004b82 */ /* 0x000ed80000000800 */
[----:B------:R-:W0:Y:S01]  /*0d10*/  @!P6 LDC.64 R10, c[0x0][0x380] ;  /* 0x0000e000ff0aeb82 */ /* 0x000e220000000a00 */
[----:B------:R-:W-:-:S07]  /*0d20*/  @!P6 IMAD.IADD R19, R4, 0x1, R19 ;  /* 0x000000010413e824 */ /* 0x000fce00078e0213 */
[----:B------:R-:W1:Y:S01]  /*0d30*/  @!P6 LDC R14, c[0x3][0x7c] ;  /* 0x00c01f00ff0eeb82 */ /* 0x000e620000000800 */
[----:B---3--:R-:W-:Y:S01]  /*0d40*/  @P4 FFMA R2, R13, R0, R2 ;  /* 0x000000000d024223 */ /* 0x008fe20000000002 */
[----:B------:R-:W-:Y:S01]  /*0d50*/  ISETP.LT.OR P4, PT, R4, 0x1, !P5 ;  /* 0x000000010400780c */ /* 0x000fe20006f81670 */
[----:B0-----:R-:W-:-:S12]  /*0d60*/  @!P6 IMAD.WIDE R10, R19, 0x4, R10 ;  /* 0x00000004130ae825 */ /* 0x001fd800078e020a */
[----:B------:R-:W2:Y:S01]  /*0d70*/  @!P4 LDG.E R13, desc[UR4][R6.64+-0x4] ;  /* 0xfffffc04060dc981 */ /* 0x000ea2000c1e1900 */
[----:B------:R-:W2:Y:S03]  /*0d80*/  @!P4 LDC R0, c[0x3][0x78] ;  /* 0x00c01e00ff00cb82 */ /* 0x000ea60000000800 */
        /* <DEDUP_REMOVED lines=10> */
[----:B------:R-:W4:Y:S01]  /*0e30*/  @P5 LDG.E R17, desc[UR4][R6.64+0xc] ;  /* 0x00000c0406115981 */ /* 0x000f22000c1e1900 */
[----:B------:R-:W-:-:S02]  /*0e40*/  IMAD R19, R8, UR6, RZ ;  /* 0x0000000608137c24 */ /* 0x000fc4000f8e02ff */
        /* <DEDUP_REMOVED lines=30> */
[----:B------:R-:W-:-:S03]  /*1030*/  PLOP3.LUT P5, PT, P3, P6, PT, 0x80, 0x8 ;  /* 0x000000000008781c */ /* 0x000fc60001fad070 */
[----:B-1----:R-:W-:Y:S01]  /*1040*/  @!P4 FFMA R2, R7, R8, R2 ;  /* 0x000000080702c223 */ /* 0x002fe20000000002 */
[----:B------:R-:W-:Y:S02]  /*1050*/  PLOP3.LUT P4, PT, P1, P6, PT, 0x80, 0x8 ;  /* 0x000000000008781c */ /* 0x000fe40000f8d070 */
[----:B------:R-:W-:-:S07]  /*1060*/  PLOP3.LUT P6, PT, P0, P6, PT, 0x80, 0x8 ;  /* 0x000000000008781c */ /* 0x000fce00007cd070 */
[----:B------:R-:W2:Y:S01]  /*1070*/  @P5 LDG.E R13, desc[UR4][R10.64+0x4] ;  /* 0x000004040a0d5981 */ /* 0x000ea2000c1e1900 */
[----:B------:R-:W2:Y:S03]  /*1080*/  @P5 LDC R0, c[0x3][0x9c] ;  /* 0x00c02700ff005b82 */ /* 0x000ea60000000800 */
[----:B------:R-:W3:Y:S05]  /*1090*/  @P4 LDG.E R15, desc[UR4][R10.64+0x8] ;  /* 0x000008040a0f4981 */ /* 0x000eea000c1e1900 */
[----:B------:R-:W3:Y:S01]  /*10a0*/  @P4 LDC R6, c[0x3][0xa0] ;  /* 0x00c02800ff064b82 */ /* 0x000ee20000000800 */
[----:B------:R-:W4:Y:S07]  /*10b0*/  @P6 LDG.E R17, desc[UR4][R10.64+0xc] ;  /* 0x00000c040a116981 */ /* 0x000f2e000c1e1900 */
[----:B------:R-:W4:Y:S01]  /*10c0*/  @P6 LDC R7, c[0x3][0xa4] ;  /* 0x00c02900ff076b82 */ /* 0x000f220000000800 */
[----:B--2---:R-:W-:Y:S01]  /*10d0*/  @P5 FFMA R2, R13, R0, R2 ;  /* 0x000000000d025223 */ /* 0x004fe20000000002 */
[----:B------:R-:W-:Y:S01]  /*10e0*/  VIADD R0, R3, 0x6 ;  /* 0x0000000603007836 */ /* 0x000fe20000000000 */
[C---:B------:R-:W-:Y:S01]  /*10f0*/  ISETP.GE.AND P5, PT, R9.reuse, UR7, PT ;  /* 0x0000000709007c0c */ /* 0x040fe2000bfa6270 */
[----:B------:R-:W-:-:S03]  /*1100*/  IMAD R13, R9, UR6, RZ ;  /* 0x00000006090d7c24 */ /* 0x000fc6000f8e02ff */
[----:B------:R-:W-:Y:S01]  /*1110*/  ISETP.GT.U32.AND P5, PT, R0, 0x2, !P5 ;  /* 0x000000020000780c */ /* 0x000fe20006fa4070 */
[----:B---3--:R-:W-:-:S03]  /*1120*/  @P4 FFMA R2, R15, R6, R2 ;  /* 0x000000060f024223 */ /* 0x008fc60000000002 */
[C---:B------:R-:W-:Y:S01]  /*1130*/  ISETP.LT.OR P4, PT, R4.reuse, RZ, !P5 ;  /* 0x000000ff0400720c */ /* 0x040fe20006f81670 */
[----:B----4-:R-:W-:Y:S01]  /*1140*/  @P6 FFMA R2, R17, R7, R2 ;  /* 0x0000000711026223 */ /* 0x010fe20000000002 */
[----:B------:R-:W-:-:S04]  /*1150*/  IADD3 R0, P6, PT, R4, R13, RZ ;  /* 0x0000000d04007210 */ /* 0x000fc80007fde0ff */
[----:B------:R-:W-:Y:S02]  /*1160*/  LEA.HI.X.SX32 R5, R13, R5, 0x1, P6 ;  /* 0x000000050d057211 */ /* 0x000fe400030f0eff */
[----:B------:R-:W-:-:S05]  /*1170*/  LEA R6, P6, R0, UR8, 0x2 ;  /* 0x0000000800067c11 */ /* 0x000fca000f8c10ff */
[----:B------:R-:W0:Y:S01]  /*1180*/  @!P4 LDC.64 R8, c[0x0][0x380] ;  /* 0x0000e000ff08cb82 */ /* 0x000e220000000a00 */
[----:B------:R-:W-:Y:S02]  /*1190*/  LEA.HI.X R7, R0, UR9, R5, 0x2, P6 ;  /* 0x0000000900077c11 */ /* 0x000fe4000b0f1405 */
[----:B------:R-:W-:-:S04]  /*11a0*/  ISETP.LT.OR P6, PT, R4, 0x3, !P5 ;  /* 0x000000030400780c */ /* 0x000fc80006fc1670 */
[----:B------:R-:W-:Y:S02]  /*11b0*/  ISETP.GE.OR P6, PT, R12, UR6, P6 ;  /* 0x000000060c007c0c */ /* 0x000fe4000b7c6670 */
[----:B------:R-:W-:Y:S02]  /*11c0*/  PLOP3.LUT P2, PT, P2, P5, PT, 0x80, 0x8 ;  /* 0x000000000008781c */ /* 0x000fe4000174b070 */
[----:B------:R-:W-:Y:S02]  /*11d0*/  PLOP3.LUT P3, PT, P3, P5, PT, 0x80, 0x8 ;  /* 0x000000000008781c */ /* 0x000fe40001f6b070 */
[----:B------:R-:W-:Y:S02]  /*11e0*/  PLOP3.LUT P1, PT, P1, P5, PT, 0x80, 0x8 ;  /* 0x000000000008781c */ /* 0x000fe40000f2b070 */
[----:B------:R-:W-:Y:S01]  /*11f0*/  PLOP3.LUT P0, PT, P0, P5, PT, 0x80, 0x8 ;  /* 0x000000000008781c */ /* 0x000fe2000070b070 */
[----:B------:R-:W1:Y:S01]  /*1200*/  @!P4 LDC R14, c[0x3][0xb4] ;  /* 0x00c02d00ff0ecb82 */ /* 0x000e620000000800 */
[----:B------:R-:W-:-:S03]  /*1210*/  ISETP.LT.OR P5, PT, R4, 0x1, !P5 ;  /* 0x000000010400780c */ /* 0x000fc60006fa1670 */
[----:B------:R-:W2:Y:S01]  /*1220*/  @!P6 LDG.E R5, desc[UR4][R6.64+-0xc] ;  /* 0xfffff4040605e981 */ /* 0x000ea2000c1e1900 */
[----:B------:R-:W-:-:S03]  /*1230*/  @!P4 IMAD.IADD R13, R4, 0x1, R13 ;  /* 0x00000001040dc824 */ /* 0x000fc600078e020d */
[----:B------:R-:W3:Y:S01]  /*1240*/  @P2 LDG.E R11, desc[UR4][R6.64+-0x8] ;  /* 0xfffff804060b2981 */ /* 0x000ee2000c1e1900 */
[----:B0-----:R-:W-:Y:S01]  /*1250*/  @!P4 IMAD.WIDE R8, R13, 0x4, R8 ;  /* 0x000000040d08c825 */ /* 0x001fe200078e0208 */
[----:B------:R-:W2:Y:S02]  /*1260*/  @!P6 LDC R0, c[0x3][0xa8] ;  /* 0x00c02a00ff00eb82 */ /* 0x000ea40000000800 */
[----:B------:R-:W4:Y:S04]  /*1270*/  @P3 LDG.E R17, desc[UR4][R6.64+0x4] ;  /* 0x0000040406113981 */ /* 0x000f28000c1e1900 */
[----:B------:R-:W5:Y:S02]  /*1280*/  @!P5 LDG.E R13, desc[UR4][R6.64+-0x4] ;  /* 0xfffffc04060dd981 */ /* 0x000f64000c1e1900 */
[----:B------:R-:W3:Y:S02]  /*1290*/  @P2 LDC R10, c[0x3][0xac] ;  /* 0x00c02b00ff0a2b82 */ /* 0x000ee40000000800 */
[----:B------:R0:W1:Y:S04]  /*12a0*/  @!P4 LDG.E R15, desc[UR4][R8.64] ;  /* 0x00000004080fc981 */ /* 0x000068000c1e1900 */
[----:B------:R-:W4:Y:S02]  /*12b0*/  @P1 LDG.E R19, desc[UR4][R6.64+0x8] ;  /* 0x0000080406131981 */ /* 0x000f24000c1e1900 */
[----:B------:R-:W5:Y:S02]  /*12c0*/  @!P5 LDC R12, c[0x3][0xb0] ;  /* 0x00c02c00ff0cdb82 */ /* 0x000f640000000800 */
[----:B------:R-:W4:Y:S06]  /*12d0*/  @P0 LDG.E R21, desc[UR4][R6.64+0xc] ;  /* 0x00000c0406150981 */ /* 0x000f2c000c1e1900 */
[----:B------:R-:W4:Y:S08]  /*12e0*/  @P3 LDC R16, c[0x3][0xb8] ;  /* 0x00c02e00ff103b82 */ /* 0x000f300000000800 */
[----:B------:R-:W4:Y:S08]  /*12f0*/  @P1 LDC R18, c[0x3][0xbc] ;  /* 0x00c02f00ff121b82 */ /* 0x000f300000000800 */
[----:B0-----:R-:W0:Y:S01]  /*1300*/  LDC.64 R8, c[0x0][0x388] ;  /* 0x0000e200ff087b82 */ /* 0x001e220000000a00 */
[----:B------:R-:W-:-:S04]  /*1310*/  IMAD R3, R3, UR6, R4 ;  /* 0x0000000603037c24 */ /* 0x000fc8000f8e0204 */
[----:B0-----:R-:W-:-:S04]  /*1320*/  IMAD.WIDE R8, R3, 0x4, R8 ;  /* 0x0000000403087825 */ /* 0x001fc800078e0208 */
[----:B--2---:R-:W-:Y:S02]  /*1330*/  @!P6 FFMA R2, R5, R0, R2 ;  /* 0x000000000502e223 */ /* 0x004fe40000000002 */
[----:B------:R-:W0:Y:S02]  /*1340*/  @P0 LDC R0, c[0x3][0xc0] ;  /* 0x00c03000ff000b82 */ /* 0x000e240000000800 */
[----:B---3--:R-:W-:-:S04]  /*1350*/  @P2 FFMA R2, R11, R10, R2 ;  /* 0x0000000a0b022223 */ /* 0x008fc80000000002 */
[----:B-----5:R-:W-:-:S04]  /*1360*/  @!P5 FFMA R2, R13, R12, R2 ;  /* 0x0000000c0d02d223 */ /* 0x020fc80000000002 */
[----:B-1----:R-:W-:-:S04]  /*1370*/  @!P4 FFMA R2, R15, R14, R2 ;  /* 0x0000000e0f02c223 */ /* 0x002fc80000000002 */
[----:B----4-:R-:W-:-:S04]  /*1380*/  @P3 FFMA R2, R17, R16, R2 ;  /* 0x0000001011023223 */ /* 0x010fc80000000002 */
[----:B------:R-:W-:-:S04]  /*1390*/  @P1 FFMA R2, R19, R18, R2 ;  /* 0x0000001213021223 */ /* 0x000fc80000000002 */
[----:B0-----:R-:W-:-:S05]  /*13a0*/  @P0 FFMA R2, R21, R0, R2 ;  /* 0x0000000015020223 */ /* 0x001fca0000000002 */
[----:B------:R-:W-:Y:S01]  /*13b0*/  STG.E desc[UR4][R8.64], R2 ;  /* 0x0000000208007986 */ /* 0x000fe2000c101904 */
[----:B------:R-:W-:Y:S05]  /*13c0*/  EXIT ;  /* 0x000000000000794d */ /* 0x000fea0003800000 */
.L_x_0:
[----:B------:R-:W-:-:S00]  /*13d0*/  BRA `(.L_x_0) ;  /* 0xfffffffc00fc7947 */ /* 0x000fc0000383ffff */
[----:B------:R-:W-:-:S00]  /*13e0*/  NOP ;  /* 0x0000000000007918 */ /* 0x000fc00000000000 */
        /* <DEDUP_REMOVED lines=9> */
.L_x_1:


//--------------------- .nv.shared.reserved.0     --------------------------
	.section	.nv.shared.reserved.0,"aw",@nobits
	.weak		__nv_reservedSMEM_offset_0_alias
	.size		__nv_reservedSMEM_offset_0_alias, 0, 64
	.other		__nv_reservedSMEM_offset_0_alias,@"STO_CUDA_RESERVED_SHARED STV_DEFAULT"
__nv_reservedSMEM_offset_0_alias:
	.zero		0
	.zero		64


//--------------------- .nv.constant0._Z11convolutionPfS_ii --------------------------
	.section	.nv.constant0._Z11convolutionPfS_ii,"a",@progbits
	.sectionflags	@""
	.align	4
.nv.constant0._Z11convolutionPfS_ii:
	.zero		920


//--------------------- SYMBOLS --------------------------

	.type		.nv.reservedSmem.offset0,@object
	.size		.nv.reservedSmem.offset0,0x4
